//
// Generated by NVIDIA NVVM Compiler
//
// Compiler Build ID: CL-36424714
// Cuda compilation tools, release 13.0, V13.0.88
// Based on NVVM 20.0.0
//

.version 9.0
.target sm_100
.address_size 64

	// .globl	_Z14desplazarAbajoPiS_

.visible .entry _Z14desplazarAbajoPiS_(
	.param .u64 .ptr .align 1 _Z14desplazarAbajoPiS__param_0,
	.param .u64 .ptr .align 1 _Z14desplazarAbajoPiS__param_1
)
{
	.reg .pred 	%p<2>;
	.reg .b32 	%r<10>;
	.reg .b64 	%rd<9>;

	ld.param.u64 	%rd1, [_Z14desplazarAbajoPiS__param_0];
	ld.param.u64 	%rd2, [_Z14desplazarAbajoPiS__param_1];
	mov.u32 	%r1, %tid.x;
	mov.u32 	%r2, %tid.y;
	mul.lo.s32 	%r3, %r2, 25;
	add.s32 	%r4, %r3, %r1;
	setp.eq.s32 	%p1, %r2, 0;
	add.s32 	%r5, %r3, -25;
	selp.b32 	%r6, %r1, %r5, %p1;
	selp.b32 	%r7, 150, %r1, %p1;
	cvta.to.global.u64 	%rd3, %rd1;
	cvta.to.global.u64 	%rd4, %rd2;
	add.s32 	%r8, %r6, %r7;
	mul.wide.u32 	%rd5, %r8, 4;
	add.s64 	%rd6, %rd3, %rd5;
	ld.global.u32 	%r9, [%rd6];
	mul.wide.u32 	%rd7, %r4, 4;
	add.s64 	%rd8, %rd4, %rd7;
	st.global.u32 	[%rd8], %r9;
	ret;

}


// ===== COMPILED SASS (sm_100) =====

	.target	sm_100

	.elftype	@"ET_EXEC"


//--------------------- .note.nv.tkinfo           --------------------------
	.section	.note.nv.tkinfo,"",@"SHT_NOTE"
	.sectionflags	@"SHF_NOTE_NV_TKINFO"
	.tkinfo
        /*0018*/ 	.word	0x00000002
        /*0030*/ 	.string	""
        /*0030*/ 	.string	"ptxas"
        /*0030*/ 	.string	"Cuda compilation tools, release 13.0, V13.0.88"
        /*0030*/ 	.string	"Build cuda_13.0.r13.0/compiler.36424714_0"
        /*0030*/ 	.string	"-arch sm_100 -m 64 "



//--------------------- .note.nv.cuinfo           --------------------------
	.section	.note.nv.cuinfo,"",@"SHT_NOTE"
	.sectionflags	@"SHF_NOTE_NV_CUINFO"
        /*0018*/ 	.short	0x0002
        /*001a*/ 	.short	0x0064
        /*001c*/ 	.short	0x0082
	.zero		2


//--------------------- .nv.info                  --------------------------
	.section	.nv.info,"",@"SHT_CUDA_INFO"
	.align	4


	//----- nvinfo : EIATTR_REGCOUNT
	.align		4
        /*0000*/ 	.byte	0x04, 0x2f
        /*0002*/ 	.short	(.L_1 - .L_0)
	.align		4
.L_0:
        /*0004*/ 	.word	index@(_Z14desplazarAbajoPiS_)
        /*0008*/ 	.word	0x0000000a


	//----- nvinfo : EIATTR_FRAME_SIZE
	.align		4
.L_1:
        /*000c*/ 	.byte	0x04, 0x11
        /*000e*/ 	.short	(.L_3 - .L_2)
	.align		4
.L_2:
        /*0010*/ 	.word	index@(_Z14desplazarAbajoPiS_)
        /*0014*/ 	.word	0x00000000


	//----- nvinfo : EIATTR_MIN_STACK_SIZE
	.align		4
.L_3:
        /*0018*/ 	.byte	0x04, 0x12
        /*001a*/ 	.short	(.L_5 - .L_4)
	.align		4
.L_4:
        /*001c*/ 	.word	index@(_Z14desplazarAbajoPiS_)
        /*0020*/ 	.word	0x00000000
.L_5:


//--------------------- .nv.compat                --------------------------
	.section	.nv.compat,"",@"SHT_CUDA_COMPAT_INFO"
	.align	4
        /*0000*/ 	.byte	0x02, 0x09, 0x00, 0x00, 0x02, 0x02, 0x01, 0x00, 0x02, 0x05, 0x05, 0x00, 0x03, 0x07, 0x01, 0x01
        /*0010*/ 	.byte	0x02, 0x03, 0x00, 0x00, 0x02, 0x06, 0x01, 0x00, 0x04, 0x0b, 0x08, 0x00, 0x09, 0x00, 0x00, 0x00
        /*0020*/ 	.byte	0x00, 0x00, 0x00, 0x00


//--------------------- .nv.info._Z14desplazarAbajoPiS_ --------------------------
	.section	.nv.info._Z14desplazarAbajoPiS_,"",@"SHT_CUDA_INFO"
	.sectionflags	@""
	.align	4


	//----- nvinfo : EIATTR_CUDA_API_VERSION
	.align		4
        /*0000*/ 	.byte	0x04, 0x37
        /*0002*/ 	.short	(.L_7 - .L_6)
.L_6:
        /*0004*/ 	.word	0x00000082


	//----- nvinfo : EIATTR_KPARAM_INFO
	.align		4
.L_7:
        /*0008*/ 	.byte	0x04, 0x17
        /*000a*/ 	.short	(.L_9 - .L_8)
.L_8:
        /*000c*/ 	.word	0x00000000
        /*0010*/ 	.short	0x0001
        /*0012*/ 	.short	0x0008
        /*0014*/ 	.byte	0x00, 0xf5, 0x21, 0x00


	//----- nvinfo : EIATTR_KPARAM_INFO
	.align		4
.L_9:
        /*0018*/ 	.byte	0x04, 0x17
        /*001a*/ 	.short	(.L_11 - .L_10)
.L_10:
        /*001c*/ 	.word	0x00000000
        /*0020*/ 	.short	0x0000
        /*0022*/ 	.short	0x0000
        /*0024*/ 	.byte	0x00, 0xf5, 0x21, 0x00


	//----- nvinfo : EIATTR_SPARSE_MMA_MASK
	.align		4
.L_11:
        /*0028*/ 	.byte	0x03, 0x50
        /*002a*/ 	.short	0x0000


	//----- nvinfo : EIATTR_MAXREG_COUNT
	.align		4
        /*002c*/ 	.byte	0x03, 0x1b
        /*002e*/ 	.short	0x00ff


	//----- nvinfo : EIATTR_MERCURY_ISA_VERSION
	.align		4
        /*0030*/ 	.byte	0x03, 0x5f
        /*0032*/ 	.short	0x0101


	//----- nvinfo : EIATTR_VRC_CTA_INIT_COUNT
	.align		4
        /*0034*/ 	.byte	0x02, 0x4a
	.zero		1
	.zero		1


	//----- nvinfo : EIATTR_EXIT_INSTR_OFFSETS
	.align		4
        /*0038*/ 	.byte	0x04, 0x1c
        /*003a*/ 	.short	(.L_13 - .L_12)


	//   ....[0]....
.L_12:
        /*003c*/ 	.word	0x00000110


	//----- nvinfo : EIATTR_CBANK_PARAM_SIZE
	.align		4
.L_13:
        /*0040*/ 	.byte	0x03, 0x19
        /*0042*/ 	.short	0x0010


	//----- nvinfo : EIATTR_PARAM_CBANK
	.align		4
        /*0044*/ 	.byte	0x04, 0x0a
        /*0046*/ 	.short	(.L_15 - .L_14)
	.align		4
.L_14:
        /*0048*/ 	.word	index@(.nv.constant0._Z14desplazarAbajoPiS_)
        /*004c*/ 	.short	0x0380
        /*004e*/ 	.short	0x0010


	//----- nvinfo : EIATTR_SW_WAR
	.align		4
.L_15:
        /*0050*/ 	.byte	0x04, 0x36
        /*0052*/ 	.short	(.L_17 - .L_16)
.L_16:
        /*0054*/ 	.word	0x00000008
.L_17:


//--------------------- .nv.callgraph             --------------------------
	.section	.nv.callgraph,"",@"SHT_CUDA_CALLGRAPH"
	.align	4
	.sectionentsize	8
	.align		4
        /*0000*/ 	.word	0x00000000
	.align		4
        /*0004*/ 	.word	0xffffffff
	.align		4
        /*0008*/ 	.word	0x00000000
	.align		4
        /*000c*/ 	.word	0xfffffffe
	.align		4
        /*0010*/ 	.word	0x00000000
	.align		4
        /*0014*/ 	.word	0xfffffffd
	.align		4
        /*0018*/ 	.word	0x00000000
	.align		4
        /*001c*/ 	.word	0xfffffffc


//--------------------- .text._Z14desplazarAbajoPiS_ --------------------------
	.section	.text._Z14desplazarAbajoPiS_,"ax",@progbits
	.align	128
        .global         _Z14desplazarAbajoPiS_
        .type           _Z14desplazarAbajoPiS_,@function
        .size           _Z14desplazarAbajoPiS_,(.L_x_1 - _Z14desplazarAbajoPiS_)
        .other          _Z14desplazarAbajoPiS_,@"STO_CUDA_ENTRY STV_DEFAULT"
_Z14desplazarAbajoPiS_:
.text._Z14desplazarAbajoPiS_:
[----:B------:R-:W-:Y:S01]  /*0000*/  LDC R1, c[0x0][0x37c] ;  /* 0x0000df00ff017b82 */ /* 0x000fe20000000800 */
[----:B------:R-:W0:Y:S07]  /*0010*/  S2R R6, SR_TID.Y ;  /* 0x0000000000067919 */ /* 0x000e2e0000002200 */
[----:B------:R-:W1:Y:S01]  /*0020*/  LDC.64 R2, c[0x0][0x380] ;  /* 0x0000e000ff027b82 */ /* 0x000e620000000a00 */
[----:B------:R-:W-:Y:S01]  /*0030*/  HFMA2 R5, -RZ, RZ, 0, 1.490116119384765625e-06 ;  /* 0x00000019ff057431 */ /* 0x000fe200000001ff */
[----:B------:R-:W2:Y:S01]  /*0040*/  LDCU.64 UR4, c[0x0][0x358] ;  /* 0x00006b00ff0477ac */ /* 0x000ea20008000a00 */
[----:B------:R-:W3:Y:S03]  /*0050*/  S2R R7, SR_TID.X ;  /* 0x0000000000077919 */ /* 0x000ee60000002100 */
[C---:B0-----:R-:W-:Y:S01]  /*0060*/  IMAD R0, R6.reuse, R5, -0x19 ;  /* 0xffffffe706007424 */ /* 0x041fe200078e0205 */
[----:B------:R-:W-:-:S04]  /*0070*/  ISETP.NE.AND P0, PT, R6, RZ, PT ;  /* 0x000000ff0600720c */ /* 0x000fc80003f05270 */
[C---:B---3--:R-:W-:Y:S02]  /*0080*/  SEL R0, R7.reuse, R0, !P0 ;  /* 0x0000000007007207 */ /* 0x048fe40004000000 */
[----:B------:R-:W-:-:S04]  /*0090*/  SEL R5, R7, 0x96, P0 ;  /* 0x0000009607057807 */ /* 0x000fc80000000000 */
[----:B------:R-:W-:-:S05]  /*00a0*/  IADD3 R5, PT, PT, R0, R5, RZ ;  /* 0x0000000500057210 */ /* 0x000fca0007ffe0ff */
[----:B-1----:R-:W-:Y:S02]  /*00b0*/  IMAD.WIDE.U32 R2, R5, 0x4, R2 ;  /* 0x0000000405027825 */ /* 0x002fe400078e0002 */
[----:B------:R-:W0:Y:S04]  /*00c0*/  LDC.64 R4, c[0x0][0x388] ;  /* 0x0000e200ff047b82 */ /* 0x000e280000000a00 */
[----:B--2---:R-:W2:Y:S01]  /*00d0*/  LDG.E R3, desc[UR4][R2.64] ;  /* 0x0000000402037981 */ /* 0x004ea2000c1e1900 */
[----:B------:R-:W-:-:S04]  /*00e0*/  IMAD R7, R6, 0x19, R7 ;  /* 0x0000001906077824 */ /* 0x000fc800078e0207 */
[----:B0-----:R-:W-:-:S05]  /*00f0*/  IMAD.WIDE.U32 R4, R7, 0x4, R4 ;  /* 0x0000000407047825 */ /* 0x001fca00078e0004 */
[----:B--2---:R-:W-:Y:S01]  /*0100*/  STG.E desc[UR4][R4.64], R3 ;  /* 0x0000000304007986 */ /* 0x004fe2000c101904 */
[----:B------:R-:W-:Y:S05]  /*0110*/  EXIT ;  /* 0x000000000000794d */ /* 0x000fea0003800000 */
.L_x_0:
[----:B------:R-:W-:-:S00]  /*0120*/  BRA `(.L_x_0) ;  /* 0xfffffffc00fc7947 */ /* 0x000fc0000383ffff */
[----:B------:R-:W-:-:S00]  /*0130*/  NOP ;  /* 0x0000000000007918 */ /* 0x000fc00000000000 */
        /* <DEDUP_REMOVED lines=12> */
.L_x_1:


//--------------------- .nv.shared.reserved.0     --------------------------
	.section	.nv.shared.reserved.0,"aw",@nobits
	.weak		__nv_reservedSMEM_offset_0_alias
	.size		__nv_reservedSMEM_offset_0_alias, 0, 64
	.other		__nv_reservedSMEM_offset_0_alias,@"STO_CUDA_RESERVED_SHARED STV_DEFAULT"
__nv_reservedSMEM_offset_0_alias:
	.zero		0
	.zero		64


//--------------------- .nv.constant0._Z14desplazarAbajoPiS_ --------------------------
	.section	.nv.constant0._Z14desplazarAbajoPiS_,"a",@progbits
	.sectionflags	@""
	.align	4
.nv.constant0._Z14desplazarAbajoPiS_:
	.zero		912


//--------------------- SYMBOLS --------------------------

	.type		.nv.reservedSmem.offset0,@object
	.size		.nv.reservedSmem.offset0,0x4
